//
// Generated by NVIDIA NVVM Compiler
//
// Compiler Build ID: CL-36424714
// Cuda compilation tools, release 13.0, V13.0.88
// Based on NVVM 20.0.0
//

.version 9.0
.target sm_100
.address_size 64

	// .globl	_Z6renderP6uchar4ii

.visible .entry _Z6renderP6uchar4ii(
	.param .u64 .ptr .align 1 _Z6renderP6uchar4ii_param_0,
	.param .u32 _Z6renderP6uchar4ii_param_1,
	.param .u32 _Z6renderP6uchar4ii_param_2
)
{
	.reg .pred 	%p<9>;
	.reg .b32 	%r<28>;
	.reg .b64 	%rd<7>;

	ld.param.u64 	%rd2, [_Z6renderP6uchar4ii_param_0];
	ld.param.u32 	%r4, [_Z6renderP6uchar4ii_param_1];
	ld.param.u32 	%r6, [_Z6renderP6uchar4ii_param_2];
	cvta.to.global.u64 	%rd1, %rd2;
	mov.u32 	%r7, %ctaid.x;
	mov.u32 	%r8, %ntid.x;
	mov.u32 	%r9, %tid.x;
	mad.lo.s32 	%r1, %r7, %r8, %r9;
	mov.u32 	%r10, %ctaid.y;
	mov.u32 	%r11, %ntid.y;
	mov.u32 	%r12, %tid.y;
	mad.lo.s32 	%r13, %r10, %r11, %r12;
	setp.ge.s32 	%p1, %r1, %r4;
	setp.ge.s32 	%p2, %r13, %r6;
	or.pred  	%p3, %p1, %p2;
	@%p3 bra 	$L__BB0_6;
	mad.lo.s32 	%r3, %r4, %r13, %r1;
	shr.s32 	%r14, %r4, 31;
	shr.u32 	%r15, %r14, 30;
	add.s32 	%r16, %r4, %r15;
	shr.s32 	%r17, %r16, 2;
	setp.le.s32 	%p4, %r1, %r17;
	@%p4 bra 	$L__BB0_5;
	mul.lo.s32 	%r18, %r4, 3;
	shr.s32 	%r19, %r18, 31;
	shr.u32 	%r20, %r19, 30;
	add.s32 	%r21, %r18, %r20;
	shr.s32 	%r22, %r21, 2;
	setp.ge.s32 	%p5, %r1, %r22;
	shr.u32 	%r23, %r6, 2;
	setp.le.u32 	%p6, %r13, %r23;
	or.pred  	%p7, %p5, %p6;
	@%p7 bra 	$L__BB0_5;
	mul.lo.s32 	%r24, %r6, 3;
	shr.u32 	%r25, %r24, 2;
	setp.ge.u32 	%p8, %r13, %r25;
	@%p8 bra 	$L__BB0_5;
	mul.wide.s32 	%rd5, %r3, 4;
	add.s64 	%rd6, %rd1, %rd5;
	mov.b32 	%r27, -16776961;
	st.global.u32 	[%rd6], %r27;
	bra.uni 	$L__BB0_6;
$L__BB0_5:
	mul.wide.s32 	%rd3, %r3, 4;
	add.s64 	%rd4, %rd1, %rd3;
	mov.b32 	%r26, -16777216;
	st.global.u32 	[%rd4], %r26;
$L__BB0_6:
	ret;

}


// ===== COMPILED SASS (sm_100) =====

	.target	sm_100

	.elftype	@"ET_EXEC"


//--------------------- .note.nv.tkinfo           --------------------------
	.section	.note.nv.tkinfo,"",@"SHT_NOTE"
	.sectionflags	@"SHF_NOTE_NV_TKINFO"
	.tkinfo
        /*0018*/ 	.word	0x00000002
        /*0030*/ 	.string	""
        /*0030*/ 	.string	"ptxas"
        /*0030*/ 	.string	"Cuda compilation tools, release 13.0, V13.0.88"
        /*0030*/ 	.string	"Build cuda_13.0.r13.0/compiler.36424714_0"
        /*0030*/ 	.string	"-arch sm_100 -m 64 "



//--------------------- .note.nv.cuinfo           --------------------------
	.section	.note.nv.cuinfo,"",@"SHT_NOTE"
	.sectionflags	@"SHF_NOTE_NV_CUINFO"
        /*0018*/ 	.short	0x0002
        /*001a*/ 	.short	0x0064
        /*001c*/ 	.short	0x0082
	.zero		2


//--------------------- .nv.info                  --------------------------
	.section	.nv.info,"",@"SHT_CUDA_INFO"
	.align	4


	//----- nvinfo : EIATTR_REGCOUNT
	.align		4
        /*0000*/ 	.byte	0x04, 0x2f
        /*0002*/ 	.short	(.L_1 - .L_0)
	.align		4
.L_0:
        /*0004*/ 	.word	index@(_Z6renderP6uchar4ii)
        /*0008*/ 	.word	0x0000000a


	//----- nvinfo : EIATTR_FRAME_SIZE
	.align		4
.L_1:
        /*000c*/ 	.byte	0x04, 0x11
        /*000e*/ 	.short	(.L_3 - .L_2)
	.align		4
.L_2:
        /*0010*/ 	.word	index@(_Z6renderP6uchar4ii)
        /*0014*/ 	.word	0x00000000


	//----- nvinfo : EIATTR_MIN_STACK_SIZE
	.align		4
.L_3:
        /*0018*/ 	.byte	0x04, 0x12
        /*001a*/ 	.short	(.L_5 - .L_4)
	.align		4
.L_4:
        /*001c*/ 	.word	index@(_Z6renderP6uchar4ii)
        /*0020*/ 	.word	0x00000000
.L_5:


//--------------------- .nv.compat                --------------------------
	.section	.nv.compat,"",@"SHT_CUDA_COMPAT_INFO"
	.align	4
        /*0000*/ 	.byte	0x02, 0x09, 0x00, 0x00, 0x02, 0x02, 0x01, 0x00, 0x02, 0x05, 0x05, 0x00, 0x03, 0x07, 0x01, 0x01
        /*0010*/ 	.byte	0x02, 0x03, 0x00, 0x00, 0x02, 0x06, 0x01, 0x00, 0x04, 0x0b, 0x08, 0x00, 0x09, 0x00, 0x00, 0x00
        /*0020*/ 	.byte	0x00, 0x00, 0x00, 0x00


//--------------------- .nv.info._Z6renderP6uchar4ii --------------------------
	.section	.nv.info._Z6renderP6uchar4ii,"",@"SHT_CUDA_INFO"
	.sectionflags	@""
	.align	4


	//----- nvinfo : EIATTR_CUDA_API_VERSION
	.align		4
        /*0000*/ 	.byte	0x04, 0x37
        /*0002*/ 	.short	(.L_7 - .L_6)
.L_6:
        /*0004*/ 	.word	0x00000082


	//----- nvinfo : EIATTR_KPARAM_INFO
	.align		4
.L_7:
        /*0008*/ 	.byte	0x04, 0x17
        /*000a*/ 	.short	(.L_9 - .L_8)
.L_8:
        /*000c*/ 	.word	0x00000000
        /*0010*/ 	.short	0x0002
        /*0012*/ 	.short	0x000c
        /*0014*/ 	.byte	0x00, 0xf0, 0x11, 0x00


	//----- nvinfo : EIATTR_KPARAM_INFO
	.align		4
.L_9:
        /*0018*/ 	.byte	0x04, 0x17
        /*001a*/ 	.short	(.L_11 - .L_10)
.L_10:
        /*001c*/ 	.word	0x00000000
        /*0020*/ 	.short	0x0001
        /*0022*/ 	.short	0x0008
        /*0024*/ 	.byte	0x00, 0xf0, 0x11, 0x00


	//----- nvinfo : EIATTR_KPARAM_INFO
	.align		4
.L_11:
        /*0028*/ 	.byte	0x04, 0x17
        /*002a*/ 	.short	(.L_13 - .L_12)
.L_12:
        /*002c*/ 	.word	0x00000000
        /*0030*/ 	.short	0x0000
        /*0032*/ 	.short	0x0000
        /*0034*/ 	.byte	0x00, 0xf5, 0x21, 0x00


	//----- nvinfo : EIATTR_SPARSE_MMA_MASK
	.align		4
.L_13:
        /*0038*/ 	.byte	0x03, 0x50
        /*003a*/ 	.short	0x0000


	//----- nvinfo : EIATTR_MAXREG_COUNT
	.align		4
        /*003c*/ 	.byte	0x03, 0x1b
        /*003e*/ 	.short	0x00ff


	//----- nvinfo : EIATTR_MERCURY_ISA_VERSION
	.align		4
        /*0040*/ 	.byte	0x03, 0x5f
        /*0042*/ 	.short	0x0101


	//----- nvinfo : EIATTR_VRC_CTA_INIT_COUNT
	.align		4
        /*0044*/ 	.byte	0x02, 0x4a
	.zero		1
	.zero		1


	//----- nvinfo : EIATTR_EXIT_INSTR_OFFSETS
	.align		4
        /*0048*/ 	.byte	0x04, 0x1c
        /*004a*/ 	.short	(.L_15 - .L_14)


	//   ....[0]....
.L_14:
        /*004c*/ 	.word	0x000000c0


	//   ....[1]....
        /*0050*/ 	.word	0x00000230


	//   ....[2]....
        /*0054*/ 	.word	0x00000290


	//----- nvinfo : EIATTR_CRS_STACK_SIZE
	.align		4
.L_15:
        /*0058*/ 	.byte	0x04, 0x1e
        /*005a*/ 	.short	(.L_17 - .L_16)
.L_16:
        /*005c*/ 	.word	0x00000000


	//----- nvinfo : EIATTR_CBANK_PARAM_SIZE
	.align		4
.L_17:
        /*0060*/ 	.byte	0x03, 0x19
        /*0062*/ 	.short	0x0010


	//----- nvinfo : EIATTR_PARAM_CBANK
	.align		4
        /*0064*/ 	.byte	0x04, 0x0a
        /*0066*/ 	.short	(.L_19 - .L_18)
	.align		4
.L_18:
        /*0068*/ 	.word	index@(.nv.constant0._Z6renderP6uchar4ii)
        /*006c*/ 	.short	0x0380
        /*006e*/ 	.short	0x0010


	//----- nvinfo : EIATTR_SW_WAR
	.align		4
.L_19:
        /*0070*/ 	.byte	0x04, 0x36
        /*0072*/ 	.short	(.L_21 - .L_20)
.L_20:
        /*0074*/ 	.word	0x00000008
.L_21:


//--------------------- .nv.callgraph             --------------------------
	.section	.nv.callgraph,"",@"SHT_CUDA_CALLGRAPH"
	.align	4
	.sectionentsize	8
	.align		4
        /*0000*/ 	.word	0x00000000
	.align		4
        /*0004*/ 	.word	0xffffffff
	.align		4
        /*0008*/ 	.word	0x00000000
	.align		4
        /*000c*/ 	.word	0xfffffffe
	.align		4
        /*0010*/ 	.word	0x00000000
	.align		4
        /*0014*/ 	.word	0xfffffffd
	.align		4
        /*0018*/ 	.word	0x00000000
	.align		4
        /*001c*/ 	.word	0xfffffffc


//--------------------- .text._Z6renderP6uchar4ii --------------------------
	.section	.text._Z6renderP6uchar4ii,"ax",@progbits
	.align	128
        .global         _Z6renderP6uchar4ii
        .type           _Z6renderP6uchar4ii,@function
        .size           _Z6renderP6uchar4ii,(.L_x_3 - _Z6renderP6uchar4ii)
        .other          _Z6renderP6uchar4ii,@"STO_CUDA_ENTRY STV_DEFAULT"
_Z6renderP6uchar4ii:
.text._Z6renderP6uchar4ii:
[----:B------:R-:W-:Y:S01]  /*0000*/  LDC R1, c[0x0][0x37c] ;  /* 0x0000df00ff017b82 */ /* 0x000fe20000000800 */
[----:B------:R-:W0:Y:S07]  /*0010*/  S2R R2, SR_TID.Y ;  /* 0x0000000000027919 */ /* 0x000e2e0000002200 */
[----:B------:R-:W1:Y:S01]  /*0020*/  LDC R0, c[0x0][0x360] ;  /* 0x0000d800ff007b82 */ /* 0x000e620000000800 */
[----:B------:R-:W2:Y:S01]  /*0030*/  LDCU.64 UR10, c[0x0][0x388] ;  /* 0x00007100ff0a77ac */ /* 0x000ea20008000a00 */
[----:B------:R-:W1:Y:S06]  /*0040*/  S2R R5, SR_TID.X ;  /* 0x0000000000057919 */ /* 0x000e6c0000002100 */
[----:B------:R-:W0:Y:S08]  /*0050*/  S2UR UR5, SR_CTAID.Y ;  /* 0x00000000000579c3 */ /* 0x000e300000002600 */
[----:B------:R-:W0:Y:S08]  /*0060*/  LDC R3, c[0x0][0x364] ;  /* 0x0000d900ff037b82 */ /* 0x000e300000000800 */
[----:B------:R-:W1:Y:S01]  /*0070*/  S2UR UR4, SR_CTAID.X ;  /* 0x00000000000479c3 */ /* 0x000e620000002500 */
[----:B0-----:R-:W-:-:S05]  /*0080*/  IMAD R3, R3, UR5, R2 ;  /* 0x0000000503037c24 */ /* 0x001fca000f8e0202 */
[----:B--2---:R-:W-:Y:S01]  /*0090*/  ISETP.GE.AND P0, PT, R3, UR11, PT ;  /* 0x0000000b03007c0c */ /* 0x004fe2000bf06270 */
[----:B-1----:R-:W-:-:S05]  /*00a0*/  IMAD R0, R0, UR4, R5 ;  /* 0x0000000400007c24 */ /* 0x002fca000f8e0205 */
[----:B------:R-:W-:-:S13]  /*00b0*/  ISETP.GE.OR P0, PT, R0, UR10, P0 ;  /* 0x0000000a00007c0c */ /* 0x000fda0008706670 */
[----:B------:R-:W-:Y:S05]  /*00c0*/  @P0 EXIT ;  /* 0x000000000000094d */ /* 0x000fea0003800000 */
[----:B------:R-:W-:Y:S01]  /*00d0*/  USHF.R.S32.HI UR4, URZ, 0x1f, UR10 ;  /* 0x0000001fff047899 */ /* 0x000fe2000801140a */
[----:B------:R-:W-:Y:S01]  /*00e0*/  BSSY.RECONVERGENT B0, `(.L_x_0) ;  /* 0x0000016000007945 */ /* 0x000fe20003800200 */
[----:B------:R-:W0:Y:S01]  /*00f0*/  LDCU.64 UR8, c[0x0][0x358] ;  /* 0x00006b00ff0877ac */ /* 0x000e220008000a00 */
[----:B------:R-:W-:Y:S01]  /*0100*/  IMAD R5, R3, UR10, R0 ;  /* 0x0000000a03057c24 */ /* 0x000fe2000f8e0200 */
[----:B------:R-:W-:-:S04]  /*0110*/  ULEA.HI UR4, UR4, UR10, URZ, 0x2 ;  /* 0x0000000a04047291 */ /* 0x000fc8000f8f10ff */
[----:B------:R-:W-:-:S06]  /*0120*/  USHF.R.S32.HI UR4, URZ, 0x2, UR4 ;  /* 0x00000002ff047899 */ /* 0x000fcc0008011404 */
[----:B------:R-:W-:-:S13]  /*0130*/  ISETP.GT.AND P0, PT, R0, UR4, PT ;  /* 0x0000000400007c0c */ /* 0x000fda000bf04270 */
[----:B0-----:R-:W-:Y:S05]  /*0140*/  @!P0 BRA `(.L_x_1) ;  /* 0x00000000003c8947 */ /* 0x001fea0003800000 */
[----:B------:R-:W-:Y:S02]  /*0150*/  UIMAD UR4, UR10, 0x3, URZ ;  /* 0x000000030a0478a4 */ /* 0x000fe4000f8e02ff */
[----:B------:R-:W-:Y:S02]  /*0160*/  USHF.R.U32.HI UR6, URZ, 0x2, UR11 ;  /* 0x00000002ff067899 */ /* 0x000fe4000801160b */
[----:B------:R-:W-:-:S04]  /*0170*/  USHF.R.S32.HI UR5, URZ, 0x1f, UR4 ;  /* 0x0000001fff057899 */ /* 0x000fc80008011404 */
[----:B------:R-:W-:Y:S01]  /*0180*/  ULEA.HI UR5, UR5, UR4, URZ, 0x2 ;  /* 0x0000000405057291 */ /* 0x000fe2000f8f10ff */
[----:B------:R-:W-:Y:S01]  /*0190*/  ISETP.GT.U32.AND P0, PT, R3, UR6, PT ;  /* 0x0000000603007c0c */ /* 0x000fe2000bf04070 */
[----:B------:R-:W-:Y:S02]  /*01a0*/  UIMAD UR4, UR11, 0x3, URZ ;  /* 0x000000030b0478a4 */ /* 0x000fe4000f8e02ff */
[----:B------:R-:W-:Y:S02]  /*01b0*/  USHF.R.S32.HI UR5, URZ, 0x2, UR5 ;  /* 0x00000002ff057899 */ /* 0x000fe40008011405 */
[----:B------:R-:W-:-:S04]  /*01c0*/  USHF.R.U32.HI UR4, URZ, 0x2, UR4 ;  /* 0x00000002ff047899 */ /* 0x000fc80008011604 */
[----:B------:R-:W-:-:S04]  /*01d0*/  ISETP.GE.OR P0, PT, R0, UR5, !P0 ;  /* 0x0000000500007c0c */ /* 0x000fc8000c706670 */
[----:B------:R-:W-:-:S13]  /*01e0*/  ISETP.GE.U32.OR P0, PT, R3, UR4, P0 ;  /* 0x0000000403007c0c */ /* 0x000fda0008706470 */
[----:B------:R-:W0:Y:S01]  /*01f0*/  @!P0 LDC.64 R2, c[0x0][0x380] ;  /* 0x0000e000ff028b82 */ /* 0x000e220000000a00 */
[----:B------:R-:W-:Y:S02]  /*0200*/  @!P0 IMAD.MOV.U32 R7, RZ, RZ, -0xffff01 ;  /* 0xff0000ffff078424 */ /* 0x000fe400078e00ff */
[----:B0-----:R-:W-:-:S05]  /*0210*/  @!P0 IMAD.WIDE R2, R5, 0x4, R2 ;  /* 0x0000000405028825 */ /* 0x001fca00078e0202 */
[----:B------:R0:W-:Y:S01]  /*0220*/  @!P0 STG.E desc[UR8][R2.64], R7 ;  /* 0x0000000702008986 */ /* 0x0001e2000c101908 */
[----:B------:R-:W-:Y:S05]  /*0230*/  @!P0 EXIT ;  /* 0x000000000000894d */ /* 0x000fea0003800000 */
.L_x_1:
[----:B------:R-:W-:Y:S05]  /*0240*/  BSYNC.RECONVERGENT B0 ;  /* 0x0000000000007941 */ /* 0x000fea0003800200 */
.L_x_0:
[----:B0-----:R-:W0:Y:S01]  /*0250*/  LDC.64 R2, c[0x0][0x380] ;  /* 0x0000e000ff027b82 */ /* 0x001e220000000a00 */
[----:B------:R-:W-:Y:S01]  /*0260*/  MOV R7, 0xff000000 ;  /* 0xff00000000077802 */ /* 0x000fe20000000f00 */
[----:B0-----:R-:W-:-:S05]  /*0270*/  IMAD.WIDE R2, R5, 0x4, R2 ;  /* 0x0000000405027825 */ /* 0x001fca00078e0202 */
[----:B------:R-:W-:Y:S01]  /*0280*/  STG.E desc[UR8][R2.64], R7 ;  /* 0x0000000702007986 */ /* 0x000fe2000c101908 */
[----:B------:R-:W-:Y:S05]  /*0290*/  EXIT ;  /* 0x000000000000794d */ /* 0x000fea0003800000 */
.L_x_2:
[----:B------:R-:W-:-:S00]  /*02a0*/  BRA `(.L_x_2) ;  /* 0xfffffffc00fc7947 */ /* 0x000fc0000383ffff */
[----:B------:R-:W-:-:S00]  /*02b0*/  NOP ;  /* 0x0000000000007918 */ /* 0x000fc00000000000 */
        /* <DEDUP_REMOVED lines=12> */
.L_x_3:


//--------------------- .nv.shared.reserved.0     --------------------------
	.section	.nv.shared.reserved.0,"aw",@nobits
	.weak		__nv_reservedSMEM_offset_0_alias
	.size		__nv_reservedSMEM_offset_0_alias, 0, 64
	.other		__nv_reservedSMEM_offset_0_alias,@"STO_CUDA_RESERVED_SHARED STV_DEFAULT"
__nv_reservedSMEM_offset_0_alias:
	.zero		0
	.zero		64


//--------------------- .nv.constant0._Z6renderP6uchar4ii --------------------------
	.section	.nv.constant0._Z6renderP6uchar4ii,"a",@progbits
	.sectionflags	@""
	.align	4
.nv.constant0._Z6renderP6uchar4ii:
	.zero		912


//--------------------- SYMBOLS --------------------------

	.type		.nv.reservedSmem.offset0,@object
	.size		.nv.reservedSmem.offset0,0x4
